	.headerflags	@"EF_CUDA_TEXMODE_UNIFIED EF_CUDA_64BIT_ADDRESS EF_CUDA_ACCELERATORS EF_CUDA_SM90 EF_CUDA_VIRTUAL_SM(EF_CUDA_SM90)"
	.elftype	@"ET_EXEC"


//--------------------- .nv.info                  --------------------------
	.section	.nv.info,"",@"SHT_CUDA_INFO"
	.align	4


	//----- nvinfo : EIATTR_REGCOUNT
	.align		4
        /*0000*/ 	.byte	0x04, 0x2f
        /*0002*/ 	.short	(.L_2 - .L_1)
	.align		4
.L_1:
        /*0004*/ 	.word	index@(triton_poi_fused_convolution_tanh_22)
        /*0008*/ 	.word	0x0000000e


	//----- nvinfo : EIATTR_MIN_STACK_SIZE
	.align		4
.L_2:
        /*000c*/ 	.byte	0x04, 0x12
        /*000e*/ 	.short	(.L_4 - .L_3)
	.align		4
.L_3:
        /*0010*/ 	.word	index@(triton_poi_fused_convolution_tanh_22)
        /*0014*/ 	.word	0x00000000


	//----- nvinfo : EIATTR_FRAME_SIZE
	.align		4
.L_4:
        /*0018*/ 	.byte	0x04, 0x11
        /*001a*/ 	.short	(.L_6 - .L_5)
	.align		4
.L_5:
        /*001c*/ 	.word	index@(triton_poi_fused_convolution_tanh_22)
        /*0020*/ 	.word	0x00000000


	//----- nvinfo : EIATTR_MIN_STACK_SIZE
	.align		4
.L_6:
        /*0024*/ 	.byte	0x04, 0x12
        /*0026*/ 	.short	(.L_8 - .L_7)
	.align		4
.L_7:
        /*0028*/ 	.word	index@(triton_poi_fused_convolution_tanh_22)
        /*002c*/ 	.word	0x00000000
.L_8:


//--------------------- .nv.info.triton_poi_fused_convolution_tanh_22 --------------------------
	.section	.nv.info.triton_poi_fused_convolution_tanh_22,"",@"SHT_CUDA_INFO"
	.sectionflags	@""
	.align	4


	//----- nvinfo : EIATTR_CUDA_API_VERSION
	.align		4
        /*0000*/ 	.byte	0x04, 0x37
        /*0002*/ 	.short	(.L_10 - .L_9)
.L_9:
        /*0004*/ 	.word	0x0000007c


	//----- nvinfo : EIATTR_KPARAM_INFO
	.align		4
.L_10:
        /*0008*/ 	.byte	0x04, 0x17
        /*000a*/ 	.short	(.L_12 - .L_11)
.L_11:
        /*000c*/ 	.word	0x00000000
        /*0010*/ 	.short	0x0002
        /*0012*/ 	.short	0x0010
        /*0014*/ 	.byte	0x00, 0xf0, 0x11, 0x00


	//----- nvinfo : EIATTR_KPARAM_INFO
	.align		4
.L_12:
        /*0018*/ 	.byte	0x04, 0x17
        /*001a*/ 	.short	(.L_14 - .L_13)
.L_13:
        /*001c*/ 	.word	0x00000000
        /*0020*/ 	.short	0x0001
        /*0022*/ 	.short	0x0008
        /*0024*/ 	.byte	0x00, 0xf4, 0x21, 0x00


	//----- nvinfo : EIATTR_KPARAM_INFO
	.align		4
.L_14:
        /*0028*/ 	.byte	0x04, 0x17
        /*002a*/ 	.short	(.L_16 - .L_15)
.L_15:
        /*002c*/ 	.word	0x00000000
        /*0030*/ 	.short	0x0000
        /*0032*/ 	.short	0x0000
        /*0034*/ 	.byte	0x00, 0xf4, 0x21, 0x00


	//----- nvinfo : EIATTR_SPARSE_MMA_MASK
	.align		4
.L_16:
        /*0038*/ 	.byte	0x03, 0x50
        /*003a*/ 	.short	0x0000


	//----- nvinfo : EIATTR_MAXREG_COUNT
	.align		4
        /*003c*/ 	.byte	0x03, 0x1b
        /*003e*/ 	.short	0x00ff


	//----- nvinfo : EIATTR_EXIT_INSTR_OFFSETS
	.align		4
        /*0040*/ 	.byte	0x04, 0x1c
        /*0042*/ 	.short	(.L_18 - .L_17)


	//   ....[0]....
.L_17:
        /*0044*/ 	.word	0x00000710


	//----- nvinfo : EIATTR_REQNTID
	.align		4
.L_18:
        /*0048*/ 	.byte	0x04, 0x10
        /*004a*/ 	.short	(.L_20 - .L_19)
.L_19:
        /*004c*/ 	.word	0x00000080
        /*0050*/ 	.word	0x00000001
        /*0054*/ 	.word	0x00000001


	//----- nvinfo : EIATTR_CRS_STACK_SIZE
	.align		4
.L_20:
        /*0058*/ 	.byte	0x04, 0x1e
        /*005a*/ 	.short	(.L_22 - .L_21)
.L_21:
        /*005c*/ 	.word	0x00000000


	//----- nvinfo : EIATTR_CBANK_PARAM_SIZE
	.align		4
.L_22:
        /*0060*/ 	.byte	0x03, 0x19
        /*0062*/ 	.short	0x0014


	//----- nvinfo : EIATTR_PARAM_CBANK
	.align		4
        /*0064*/ 	.byte	0x04, 0x0a
        /*0066*/ 	.short	(.L_24 - .L_23)
	.align		4
.L_23:
        /*0068*/ 	.word	index@(.nv.constant0.triton_poi_fused_convolution_tanh_22)
        /*006c*/ 	.short	0x0210
        /*006e*/ 	.short	0x0014


	//----- nvinfo : EIATTR_SW_WAR
	.align		4
.L_24:
        /*0070*/ 	.byte	0x04, 0x36
        /*0072*/ 	.short	(.L_26 - .L_25)
.L_25:
        /*0074*/ 	.word	0x00000008
.L_26:


//--------------------- .nv.callgraph             --------------------------
	.section	.nv.callgraph,"",@"SHT_CUDA_CALLGRAPH"
	.align	4
	.sectionentsize	8
	.align		4
        /*0000*/ 	.word	0x00000000
	.align		4
        /*0004*/ 	.word	0xffffffff
	.align		4
        /*0008*/ 	.word	0x00000000
	.align		4
        /*000c*/ 	.word	0xfffffffe
	.align		4
        /*0010*/ 	.word	0x00000000
	.align		4
        /*0014*/ 	.word	0xfffffffd
	.align		4
        /*0018*/ 	.word	0x00000000
	.align		4
        /*001c*/ 	.word	0xfffffffc


//--------------------- .nv.constant4             --------------------------
	.section	.nv.constant4,"a",@progbits
	.align	8
	.align		8
.nv.constant4:
        /*0000*/ 	.dword	_$_str


//--------------------- .text.triton_poi_fused_convolution_tanh_22 --------------------------
	.section	.text.triton_poi_fused_convolution_tanh_22,"ax",@progbits
	.align	128
        .global         triton_poi_fused_convolution_tanh_22
        .type           triton_poi_fused_convolution_tanh_22,@function
        .size           triton_poi_fused_convolution_tanh_22,(.L_x_13 - triton_poi_fused_convolution_tanh_22)
        .other          triton_poi_fused_convolution_tanh_22,@"STO_CUDA_ENTRY STV_DEFAULT"
triton_poi_fused_convolution_tanh_22:
.text.triton_poi_fused_convolution_tanh_22:
[----:B------:R-:W0:Y:S02]  /*0000*/  LDC R1, c[0x0][0x28] ;  /* 0x00000a00ff017b82 */ /* 0x000e240000000800 */
[----:B------:R-:W1:Y:S01]  /*0010*/  S2R R0, SR_TID.X ;  /* 0x0000000000007919 */ /* 0x000e620000002100 */
[----:B------:R-:W2:Y:S01]  /*0020*/  LDC.64 R8, c[0x0][0x218] ;  /* 0x00008600ff087b82 */ /* 0x000ea20000000a00 */
[----:B------:R-:W-:Y:S01]  /*0030*/  ULDC.64 UR4, c[0x0][0x208] ;  /* 0x0000820000047ab9 */ /* 0x000fe20000000a00 */
[----:B------:R-:W3:Y:S06]  /*0040*/  S2R R5, SR_CTAID.X ;  /* 0x0000000000057919 */ /* 0x000eec0000002500 */
[----:B------:R-:W4:Y:S01]  /*0050*/  LDC.64 R2, c[0x0][0x210] ;  /* 0x00008400ff027b82 */ /* 0x000f220000000a00 */
[----:B-1----:R-:W-:-:S02]  /*0060*/  SHF.L.U32 R0, R0, 0x2, RZ ;  /* 0x0000000200007819 */ /* 0x002fc400000006ff */
[----:B---3--:R-:W-:Y:S02]  /*0070*/  SHF.R.S32.HI R4, RZ, 0x16, R5 ;  /* 0x00000016ff047819 */ /* 0x008fe40000011405 */
[----:B------:R-:W-:Y:S02]  /*0080*/  LOP3.LUT R0, R0, 0x1fc, RZ, 0xc0, !PT ;  /* 0x000001fc00007812 */ /* 0x000fe400078ec0ff */
[----:B------:R-:W-:Y:S02]  /*0090*/  SGXT R4, R4, 0x1 ;  /* 0x000000010404781a */ /* 0x000fe40000000200 */
[----:B------:R-:W-:-:S04]  /*00a0*/  LEA R5, R5, R0, 0x9 ;  /* 0x0000000005057211 */ /* 0x000fc800078e48ff */
[----:B------:R-:W-:Y:S01]  /*00b0*/  LEA.HI R4, R4, R5, RZ, 0xc ;  /* 0x0000000504047211 */ /* 0x000fe200078f60ff */
[----:B----4-:R-:W-:-:S03]  /*00c0*/  IMAD.WIDE R2, R5, 0x4, R2 ;  /* 0x0000000405027825 */ /* 0x010fc600078e0202 */
[----:B------:R-:W-:-:S04]  /*00d0*/  SHF.R.S32.HI R4, RZ, 0xc, R4 ;  /* 0x0000000cff047819 */ /* 0x000fc80000011404 */
[----:B------:R-:W-:-:S04]  /*00e0*/  LEA.HI R0, R4, R4, RZ, 0x2 ;  /* 0x0000000404007211 */ /* 0x000fc800078f10ff */
[----:B------:R-:W-:-:S04]  /*00f0*/  LOP3.LUT R7, R0, 0xfffffffc, RZ, 0xc0, !PT ;  /* 0xfffffffc00077812 */ /* 0x000fc800078ec0ff */
[----:B------:R-:W-:-:S05]  /*0100*/  IADD3 R7, R4, -R7, RZ ;  /* 0x8000000704077210 */ /* 0x000fca0007ffe0ff */
[----:B--2---:R-:W-:Y:S02]  /*0110*/  IMAD.WIDE R8, R7, 0x4, R8 ;  /* 0x0000000407087825 */ /* 0x004fe400078e0208 */
[----:B------:R-:W2:Y:S04]  /*0120*/  LDG.E.128 R4, desc[UR4][R2.64] ;  /* 0x0000000402047981 */ /* 0x000ea8000c1e1d00 */
[----:B------:R-:W2:Y:S01]  /*0130*/  LDG.E.EL R8, desc[UR4][R8.64] ;  /* 0x0000000408087981 */ /* 0x000ea2000c2e1900 */
[----:B------:R-:W-:Y:S01]  /*0140*/  BSSY B0, `(.L_x_0) ;  /* 0x0000017000007945 */ /* 0x000fe20003800000 */
[--C-:B--2---:R-:W-:Y:S01]  /*0150*/  FADD R4, R4, R8.reuse ;  /* 0x0000000804047221 */ /* 0x104fe20000000000 */
[----:B------:R-:W-:-:S03]  /*0160*/  FADD R5, R5, R8 ;  /* 0x0000000805057221 */ /* 0x000fc60000000000 */
[----:B------:R-:W-:-:S05]  /*0170*/  FADD.FTZ R0, |R4|, -RZ ;  /* 0x800000ff04007221 */ /* 0x000fca0000010200 */
[----:B------:R-:W-:-:S13]  /*0180*/  FSETP.GE.AND P0, PT, R0, 0.60000002384185791016, PT ;  /* 0x3f19999a0000780b */ /* 0x000fda0003f06000 */
[----:B------:R-:W-:Y:S05]  /*0190*/  @!P0 BRA `(.L_x_1) ;  /* 0x0000000000288947 */ /* 0x000fea0003800000 */
[C---:B------:R-:W-:Y:S01]  /*01a0*/  FMUL R9, R0.reuse, 2.8853900432586669922 ;  /* 0x4038aa3b00097820 */ /* 0x040fe20000400000 */
[----:B------:R-:W-:Y:S01]  /*01b0*/  HFMA2.MMA R11, -RZ, RZ, 1.875, 0 ;  /* 0x3f800000ff0b7435 */ /* 0x000fe200000001ff */
[----:B------:R-:W-:-:S04]  /*01c0*/  FSETP.GE.AND P0, PT, R0, 9.010913848876953125, PT ;  /* 0x41102cb40000780b */ /* 0x000fc80003f06000 */
[----:B------:R-:W1:Y:S02]  /*01d0*/  MUFU.EX2 R9, R9 ;  /* 0x0000000900097308 */ /* 0x000e640000000800 */
[----:B-1----:R-:W-:-:S06]  /*01e0*/  FADD R10, R9, 1 ;  /* 0x3f800000090a7421 */ /* 0x002fcc0000000000 */
[----:B------:R-:W1:Y:S02]  /*01f0*/  MUFU.RCP R10, R10 ;  /* 0x0000000a000a7308 */ /* 0x000e640000001000 */
[----:B-1----:R-:W-:-:S05]  /*0200*/  FFMA.FTZ R11, R10, -2, R11 ;  /* 0xc00000000a0b7823 */ /* 0x002fca000001000b */
[----:B------:R-:W-:-:S04]  /*0210*/  FSEL R11, R11, 1, !P0 ;  /* 0x3f8000000b0b7808 */ /* 0x000fc80004000000 */
[----:B------:R-:W-:Y:S01]  /*0220*/  LOP3.LUT R4, R11, 0x80000000, R4, 0xf8, !PT ;  /* 0x800000000b047812 */ /* 0x000fe200078ef804 */
[----:B------:R-:W-:Y:S06]  /*0230*/  BRA `(.L_x_2) ;  /* 0x00000000001c7947 */ /* 0x000fec0003800000 */
.L_x_1:
[----:B------:R-:W-:Y:S01]  /*0240*/  MOV R0, 0x3c80f082 ;  /* 0x3c80f08200007802 */ /* 0x000fe20000000f00 */
[----:B------:R-:W-:-:S04]  /*0250*/  FMUL R9, R4, R4 ;  /* 0x0000000404097220 */ /* 0x000fc80000400000 */
[----:B------:R-:W-:-:S04]  /*0260*/  FFMA.FTZ R0, R9, R0, -0.052303962409496307373 ;  /* 0xbd563cae09007423 */ /* 0x000fc80000010000 */
[----:B------:R-:W-:-:S04]  /*0270*/  FFMA.FTZ R0, R9, R0, 0.1331529766321182251 ;  /* 0x3e08594109007423 */ /* 0x000fc80000010000 */
[----:B------:R-:W-:-:S04]  /*0280*/  FFMA.FTZ R0, R9, R0, -0.33332768082618713379 ;  /* 0xbeaaa9ed09007423 */ /* 0x000fc80000010000 */
[----:B------:R-:W-:-:S04]  /*0290*/  FFMA.FTZ R9, R9, R0, RZ ;  /* 0x0000000009097223 */ /* 0x000fc800000100ff */
[----:B------:R-:W-:-:S07]  /*02a0*/  FFMA.FTZ R4, R4, R9, R4 ;  /* 0x0000000904047223 */ /* 0x000fce0000010004 */
.L_x_2:
[----:B------:R-:W-:Y:S05]  /*02b0*/  BSYNC B0 ;  /* 0x0000000000007941 */ /* 0x000fea0003800000 */
.L_x_0:
[----:B------:R-:W-:Y:S01]  /*02c0*/  FADD.FTZ R11, |R5|, -RZ ;  /* 0x800000ff050b7221 */ /* 0x000fe20000010200 */
[----:B------:R-:W-:Y:S01]  /*02d0*/  BSSY B0, `(.L_x_3) ;  /* 0x0000015000007945 */ /* 0x000fe20003800000 */
[----:B------:R-:W-:-:S03]  /*02e0*/  FADD R6, R6, R8 ;  /* 0x0000000806067221 */ /* 0x000fc60000000000 */
        /* <DEDUP_REMOVED lines=12> */
.L_x_4:
[----:B------:R-:W-:Y:S01]  /*03b0*/  MOV R0, 0x3c80f082 ;  /* 0x3c80f08200007802 */ /* 0x000fe20000000f00 */
[----:B------:R-:W-:-:S04]  /*03c0*/  FMUL R9, R5, R5 ;  /* 0x0000000505097220 */ /* 0x000fc80000400000 */
[----:B------:R-:W-:-:S04]  /*03d0*/  FFMA.FTZ R0, R9, R0, -0.052303962409496307373 ;  /* 0xbd563cae09007423 */ /* 0x000fc80000010000 */
[----:B------:R-:W-:-:S04]  /*03e0*/  FFMA.FTZ R0, R9, R0, 0.1331529766321182251 ;  /* 0x3e08594109007423 */ /* 0x000fc80000010000 */
[----:B------:R-:W-:-:S04]  /*03f0*/  FFMA.FTZ R0, R9, R0, -0.33332768082618713379 ;  /* 0xbeaaa9ed09007423 */ /* 0x000fc80000010000 */
[----:B------:R-:W-:-:S04]  /*0400*/  FFMA.FTZ R0, R9, R0, RZ ;  /* 0x0000000009007223 */ /* 0x000fc800000100ff */
[----:B------:R-:W-:-:S07]  /*0410*/  FFMA.FTZ R5, R5, R0, R5 ;  /* 0x0000000005057223 */ /* 0x000fce0000010005 */
.L_x_5:
[----:B------:R-:W-:Y:S05]  /*0420*/  BSYNC B0 ;  /* 0x0000000000007941 */ /* 0x000fea0003800000 */
.L_x_3:
        /* <DEDUP_REMOVED lines=15> */
.L_x_7:
[----:B------:R-:W-:Y:S01]  /*0520*/  MOV R0, 0x3c80f082 ;  /* 0x3c80f08200007802 */ /* 0x000fe20000000f00 */
[----:B------:R-:W-:-:S04]  /*0530*/  FMUL R9, R6, R6 ;  /* 0x0000000606097220 */ /* 0x000fc80000400000 */
[----:B------:R-:W-:-:S04]  /*0540*/  FFMA.FTZ R0, R9, R0, -0.052303962409496307373 ;  /* 0xbd563cae09007423 */ /* 0x000fc80000010000 */
[----:B------:R-:W-:-:S04]  /*0550*/  FFMA.FTZ R0, R9, R0, 0.1331529766321182251 ;  /* 0x3e08594109007423 */ /* 0x000fc80000010000 */
[----:B------:R-:W-:-:S04]  /*0560*/  FFMA.FTZ R0, R9, R0, -0.33332768082618713379 ;  /* 0xbeaaa9ed09007423 */ /* 0x000fc80000010000 */
[----:B------:R-:W-:-:S04]  /*0570*/  FFMA.FTZ R9, R9, R0, RZ ;  /* 0x0000000009097223 */ /* 0x000fc800000100ff */
[----:B------:R-:W-:-:S07]  /*0580*/  FFMA.FTZ R6, R6, R9, R6 ;  /* 0x0000000906067223 */ /* 0x000fce0000010006 */
.L_x_8:
[----:B------:R-:W-:Y:S05]  /*0590*/  BSYNC B0 ;  /* 0x0000000000007941 */ /* 0x000fea0003800000 */
.L_x_6:
[----:B------:R-:W-:Y:S01]  /*05a0*/  FADD.FTZ R10, |R7|, -RZ ;  /* 0x800000ff070a7221 */ /* 0x000fe20000010200 */
[----:B------:R-:W-:Y:S04]  /*05b0*/  BSSY B0, `(.L_x_9) ;  /* 0x0000014000007945 */ /* 0x000fe80003800000 */
        /* <DEDUP_REMOVED lines=12> */
.L_x_10:
[----:B------:R-:W-:Y:S01]  /*0680*/  MOV R0, 0x3c80f082 ;  /* 0x3c80f08200007802 */ /* 0x000fe20000000f00 */
[----:B------:R-:W-:-:S04]  /*0690*/  FMUL R9, R7, R7 ;  /* 0x0000000707097220 */ /* 0x000fc80000400000 */
[----:B------:R-:W-:-:S04]  /*06a0*/  FFMA.FTZ R0, R9, R0, -0.052303962409496307373 ;  /* 0xbd563cae09007423 */ /* 0x000fc80000010000 */
[----:B------:R-:W-:-:S04]  /*06b0*/  FFMA.FTZ R0, R9, R0, 0.1331529766321182251 ;  /* 0x3e08594109007423 */ /* 0x000fc80000010000 */
[----:B------:R-:W-:-:S04]  /*06c0*/  FFMA.FTZ R0, R9, R0, -0.33332768082618713379 ;  /* 0xbeaaa9ed09007423 */ /* 0x000fc80000010000 */
[----:B------:R-:W-:-:S04]  /*06d0*/  FFMA.FTZ R0, R9, R0, RZ ;  /* 0x0000000009007223 */ /* 0x000fc800000100ff */
[----:B------:R-:W-:-:S07]  /*06e0*/  FFMA.FTZ R7, R7, R0, R7 ;  /* 0x0000000007077223 */ /* 0x000fce0000010007 */
.L_x_11:
[----:B------:R-:W-:Y:S05]  /*06f0*/  BSYNC B0 ;  /* 0x0000000000007941 */ /* 0x000fea0003800000 */
.L_x_9:
[----:B------:R-:W-:Y:S01]  /*0700*/  STG.E.128 desc[UR4][R2.64], R4 ;  /* 0x0000000402007986 */ /* 0x000fe2000c101d04 */
[----:B------:R-:W-:Y:S05]  /*0710*/  EXIT ;  /* 0x000000000000794d */ /* 0x000fea0003800000 */
.L_x_12:
[----:B------:R-:W-:-:S00]  /*0720*/  BRA `(.L_x_12) ;  /* 0xfffffffc00fc7947 */ /* 0x000fc0000383ffff */
[----:B------:R-:W-:-:S00]  /*0730*/  NOP ;  /* 0x0000000000007918 */ /* 0x000fc00000000000 */
        /* <DEDUP_REMOVED lines=12> */
.L_x_13:


//--------------------- .nv.global.init           --------------------------
	.section	.nv.global.init,"aw",@progbits
.nv.global.init:
	.type		_$_str,@object
	.size		_$_str,(.L_0 - _$_str)
_$_str:
        /*0000*/ 	.byte	0x5f, 0x5f, 0x43, 0x55, 0x44, 0x41, 0x5f, 0x46, 0x54, 0x5a, 0x00
.L_0:


//--------------------- .nv.constant0.triton_poi_fused_convolution_tanh_22 --------------------------
	.section	.nv.constant0.triton_poi_fused_convolution_tanh_22,"a",@progbits
	.sectionflags	@""
	.align	4
.nv.constant0.triton_poi_fused_convolution_tanh_22:
	.zero		548
